//
// Generated by NVIDIA NVVM Compiler
//
// Compiler Build ID: CL-36424714
// Cuda compilation tools, release 13.0, V13.0.88
// Based on NVVM 20.0.0
//

.version 9.0
.target sm_100
.address_size 64

	// .globl	_Z21multiplyByPointTwoSixPfi

.visible .entry _Z21multiplyByPointTwoSixPfi(
	.param .u64 .ptr .align 1 _Z21multiplyByPointTwoSixPfi_param_0,
	.param .u32 _Z21multiplyByPointTwoSixPfi_param_1
)
{
	.reg .pred 	%p<2>;
	.reg .b32 	%r<6>;
	.reg .b32 	%f<3>;
	.reg .b64 	%rd<5>;

	ld.param.u64 	%rd1, [_Z21multiplyByPointTwoSixPfi_param_0];
	ld.param.u32 	%r2, [_Z21multiplyByPointTwoSixPfi_param_1];
	mov.u32 	%r3, %ctaid.x;
	mov.u32 	%r4, %ntid.x;
	mov.u32 	%r5, %tid.x;
	mad.lo.s32 	%r1, %r3, %r4, %r5;
	setp.ge.s32 	%p1, %r1, %r2;
	@%p1 bra 	$L__BB0_2;
	cvta.to.global.u64 	%rd2, %rd1;
	mul.wide.s32 	%rd3, %r1, 4;
	add.s64 	%rd4, %rd2, %rd3;
	ld.global.f32 	%f1, [%rd4];
	mul.f32 	%f2, %f1, 0f3E851EB8;
	st.global.f32 	[%rd4], %f2;
$L__BB0_2:
	ret;

}


// ===== COMPILED SASS (sm_100) =====

	.target	sm_100

	.elftype	@"ET_EXEC"


//--------------------- .note.nv.tkinfo           --------------------------
	.section	.note.nv.tkinfo,"",@"SHT_NOTE"
	.sectionflags	@"SHF_NOTE_NV_TKINFO"
	.tkinfo
        /*0018*/ 	.word	0x00000002
        /*0030*/ 	.string	""
        /*0030*/ 	.string	"ptxas"
        /*0030*/ 	.string	"Cuda compilation tools, release 13.0, V13.0.88"
        /*0030*/ 	.string	"Build cuda_13.0.r13.0/compiler.36424714_0"
        /*0030*/ 	.string	"-arch sm_100 -m 64 "



//--------------------- .note.nv.cuinfo           --------------------------
	.section	.note.nv.cuinfo,"",@"SHT_NOTE"
	.sectionflags	@"SHF_NOTE_NV_CUINFO"
        /*0018*/ 	.short	0x0002
        /*001a*/ 	.short	0x0064
        /*001c*/ 	.short	0x0082
	.zero		2


//--------------------- .nv.info                  --------------------------
	.section	.nv.info,"",@"SHT_CUDA_INFO"
	.align	4


	//----- nvinfo : EIATTR_REGCOUNT
	.align		4
        /*0000*/ 	.byte	0x04, 0x2f
        /*0002*/ 	.short	(.L_1 - .L_0)
	.align		4
.L_0:
        /*0004*/ 	.word	index@(_Z21multiplyByPointTwoSixPfi)
        /*0008*/ 	.word	0x00000008


	//----- nvinfo : EIATTR_FRAME_SIZE
	.align		4
.L_1:
        /*000c*/ 	.byte	0x04, 0x11
        /*000e*/ 	.short	(.L_3 - .L_2)
	.align		4
.L_2:
        /*0010*/ 	.word	index@(_Z21multiplyByPointTwoSixPfi)
        /*0014*/ 	.word	0x00000000


	//----- nvinfo : EIATTR_MIN_STACK_SIZE
	.align		4
.L_3:
        /*0018*/ 	.byte	0x04, 0x12
        /*001a*/ 	.short	(.L_5 - .L_4)
	.align		4
.L_4:
        /*001c*/ 	.word	index@(_Z21multiplyByPointTwoSixPfi)
        /*0020*/ 	.word	0x00000000
.L_5:


//--------------------- .nv.compat                --------------------------
	.section	.nv.compat,"",@"SHT_CUDA_COMPAT_INFO"
	.align	4
        /*0000*/ 	.byte	0x02, 0x09, 0x00, 0x00, 0x02, 0x02, 0x01, 0x00, 0x02, 0x05, 0x05, 0x00, 0x03, 0x07, 0x01, 0x01
        /*0010*/ 	.byte	0x02, 0x03, 0x00, 0x00, 0x02, 0x06, 0x01, 0x00, 0x04, 0x0b, 0x08, 0x00, 0x09, 0x00, 0x00, 0x00
        /*0020*/ 	.byte	0x00, 0x00, 0x00, 0x00


//--------------------- .nv.info._Z21multiplyByPointTwoSixPfi --------------------------
	.section	.nv.info._Z21multiplyByPointTwoSixPfi,"",@"SHT_CUDA_INFO"
	.sectionflags	@""
	.align	4


	//----- nvinfo : EIATTR_CUDA_API_VERSION
	.align		4
        /*0000*/ 	.byte	0x04, 0x37
        /*0002*/ 	.short	(.L_7 - .L_6)
.L_6:
        /*0004*/ 	.word	0x00000082


	//----- nvinfo : EIATTR_KPARAM_INFO
	.align		4
.L_7:
        /*0008*/ 	.byte	0x04, 0x17
        /*000a*/ 	.short	(.L_9 - .L_8)
.L_8:
        /*000c*/ 	.word	0x00000000
        /*0010*/ 	.short	0x0001
        /*0012*/ 	.short	0x0008
        /*0014*/ 	.byte	0x00, 0xf0, 0x11, 0x00


	//----- nvinfo : EIATTR_KPARAM_INFO
	.align		4
.L_9:
        /*0018*/ 	.byte	0x04, 0x17
        /*001a*/ 	.short	(.L_11 - .L_10)
.L_10:
        /*001c*/ 	.word	0x00000000
        /*0020*/ 	.short	0x0000
        /*0022*/ 	.short	0x0000
        /*0024*/ 	.byte	0x00, 0xf5, 0x21, 0x00


	//----- nvinfo : EIATTR_SPARSE_MMA_MASK
	.align		4
.L_11:
        /*0028*/ 	.byte	0x03, 0x50
        /*002a*/ 	.short	0x0000


	//----- nvinfo : EIATTR_MAXREG_COUNT
	.align		4
        /*002c*/ 	.byte	0x03, 0x1b
        /*002e*/ 	.short	0x00ff


	//----- nvinfo : EIATTR_MERCURY_ISA_VERSION
	.align		4
        /*0030*/ 	.byte	0x03, 0x5f
        /*0032*/ 	.short	0x0101


	//----- nvinfo : EIATTR_VRC_CTA_INIT_COUNT
	.align		4
        /*0034*/ 	.byte	0x02, 0x4a
	.zero		1
	.zero		1


	//----- nvinfo : EIATTR_EXIT_INSTR_OFFSETS
	.align		4
        /*0038*/ 	.byte	0x04, 0x1c
        /*003a*/ 	.short	(.L_13 - .L_12)


	//   ....[0]....
.L_12:
        /*003c*/ 	.word	0x00000070


	//   ....[1]....
        /*0040*/ 	.word	0x000000e0


	//----- nvinfo : EIATTR_CBANK_PARAM_SIZE
	.align		4
.L_13:
        /*0044*/ 	.byte	0x03, 0x19
        /*0046*/ 	.short	0x000c


	//----- nvinfo : EIATTR_PARAM_CBANK
	.align		4
        /*0048*/ 	.byte	0x04, 0x0a
        /*004a*/ 	.short	(.L_15 - .L_14)
	.align		4
.L_14:
        /*004c*/ 	.word	index@(.nv.constant0._Z21multiplyByPointTwoSixPfi)
        /*0050*/ 	.short	0x0380
        /*0052*/ 	.short	0x000c


	//----- nvinfo : EIATTR_SW_WAR
	.align		4
.L_15:
        /*0054*/ 	.byte	0x04, 0x36
        /*0056*/ 	.short	(.L_17 - .L_16)
.L_16:
        /*0058*/ 	.word	0x00000008
.L_17:


//--------------------- .nv.callgraph             --------------------------
	.section	.nv.callgraph,"",@"SHT_CUDA_CALLGRAPH"
	.align	4
	.sectionentsize	8
	.align		4
        /*0000*/ 	.word	0x00000000
	.align		4
        /*0004*/ 	.word	0xffffffff
	.align		4
        /*0008*/ 	.word	0x00000000
	.align		4
        /*000c*/ 	.word	0xfffffffe
	.align		4
        /*0010*/ 	.word	0x00000000
	.align		4
        /*0014*/ 	.word	0xfffffffd
	.align		4
        /*0018*/ 	.word	0x00000000
	.align		4
        /*001c*/ 	.word	0xfffffffc


//--------------------- .text._Z21multiplyByPointTwoSixPfi --------------------------
	.section	.text._Z21multiplyByPointTwoSixPfi,"ax",@progbits
	.align	128
        .global         _Z21multiplyByPointTwoSixPfi
        .type           _Z21multiplyByPointTwoSixPfi,@function
        .size           _Z21multiplyByPointTwoSixPfi,(.L_x_1 - _Z21multiplyByPointTwoSixPfi)
        .other          _Z21multiplyByPointTwoSixPfi,@"STO_CUDA_ENTRY STV_DEFAULT"
_Z21multiplyByPointTwoSixPfi:
.text._Z21multiplyByPointTwoSixPfi:
[----:B------:R-:W-:Y:S01]  /*0000*/  LDC R1, c[0x0][0x37c] ;  /* 0x0000df00ff017b82 */ /* 0x000fe20000000800 */
[----:B------:R-:W0:Y:S07]  /*0010*/  S2R R0, SR_TID.X ;  /* 0x0000000000007919 */ /* 0x000e2e0000002100 */
[----:B------:R-:W0:Y:S01]  /*0020*/  S2UR UR4, SR_CTAID.X ;  /* 0x00000000000479c3 */ /* 0x000e220000002500 */
[----:B------:R-:W1:Y:S07]  /*0030*/  LDCU UR5, c[0x0][0x388] ;  /* 0x00007100ff0577ac */ /* 0x000e6e0008000800 */
[----:B------:R-:W0:Y:S02]  /*0040*/  LDC R5, c[0x0][0x360] ;  /* 0x0000d800ff057b82 */ /* 0x000e240000000800 */
[----:B0-----:R-:W-:-:S05]  /*0050*/  IMAD R5, R5, UR4, R0 ;  /* 0x0000000405057c24 */ /* 0x001fca000f8e0200 */
[----:B-1----:R-:W-:-:S13]  /*0060*/  ISETP.GE.AND P0, PT, R5, UR5, PT ;  /* 0x0000000505007c0c */ /* 0x002fda000bf06270 */
[----:B------:R-:W-:Y:S05]  /*0070*/  @P0 EXIT ;  /* 0x000000000000094d */ /* 0x000fea0003800000 */
[----:B------:R-:W0:Y:S01]  /*0080*/  LDC.64 R2, c[0x0][0x380] ;  /* 0x0000e000ff027b82 */ /* 0x000e220000000a00 */
[----:B------:R-:W1:Y:S01]  /*0090*/  LDCU.64 UR4, c[0x0][0x358] ;  /* 0x00006b00ff0477ac */ /* 0x000e620008000a00 */
[----:B0-----:R-:W-:-:S05]  /*00a0*/  IMAD.WIDE R2, R5, 0x4, R2 ;  /* 0x0000000405027825 */ /* 0x001fca00078e0202 */
[----:B-1----:R-:W2:Y:S02]  /*00b0*/  LDG.E R0, desc[UR4][R2.64] ;  /* 0x0000000402007981 */ /* 0x002ea4000c1e1900 */
[----:B--2---:R-:W-:-:S05]  /*00c0*/  FMUL R5, R0, 0.25999999046325683594 ;  /* 0x3e851eb800057820 */ /* 0x004fca0000400000 */
[----:B------:R-:W-:Y:S01]  /*00d0*/  STG.E desc[UR4][R2.64], R5 ;  /* 0x0000000502007986 */ /* 0x000fe2000c101904 */
[----:B------:R-:W-:Y:S05]  /*00e0*/  EXIT ;  /* 0x000000000000794d */ /* 0x000fea0003800000 */
.L_x_0:
[----:B------:R-:W-:-:S00]  /*00f0*/  BRA `(.L_x_0) ;  /* 0xfffffffc00fc7947 */ /* 0x000fc0000383ffff */
[----:B------:R-:W-:-:S00]  /*0100*/  NOP ;  /* 0x0000000000007918 */ /* 0x000fc00000000000 */
[----:B------:R-:W-:-:S00]  /*0110*/  NOP ;  /* 0x0000000000007918 */ /* 0x000fc00000000000 */
[----:B------:R-:W-:-:S00]  /*0120*/  NOP ;  /* 0x0000000000007918 */ /* 0x000fc00000000000 */
[----:B------:R-:W-:-:S00]  /*0130*/  NOP ;  /* 0x0000000000007918 */ /* 0x000fc00000000000 */
[----:B------:R-:W-:-:S00]  /*0140*/  NOP ;  /* 0x0000000000007918 */ /* 0x000fc00000000000 */
[----:B------:R-:W-:-:S00]  /*0150*/  NOP ;  /* 0x0000000000007918 */ /* 0x000fc00000000000 */
[----:B------:R-:W-:-:S00]  /*0160*/  NOP ;  /* 0x0000000000007918 */ /* 0x000fc00000000000 */
[----:B------:R-:W-:-:S00]  /*0170*/  NOP ;  /* 0x0000000000007918 */ /* 0x000fc00000000000 */
.L_x_1:


//--------------------- .nv.shared.reserved.0     --------------------------
	.section	.nv.shared.reserved.0,"aw",@nobits
	.weak		__nv_reservedSMEM_offset_0_alias
	.size		__nv_reservedSMEM_offset_0_alias, 0, 64
	.other		__nv_reservedSMEM_offset_0_alias,@"STO_CUDA_RESERVED_SHARED STV_DEFAULT"
__nv_reservedSMEM_offset_0_alias:
	.zero		0
	.zero		64


//--------------------- .nv.constant0._Z21multiplyByPointTwoSixPfi --------------------------
	.section	.nv.constant0._Z21multiplyByPointTwoSixPfi,"a",@progbits
	.sectionflags	@""
	.align	4
.nv.constant0._Z21multiplyByPointTwoSixPfi:
	.zero		908


//--------------------- SYMBOLS --------------------------

	.type		.nv.reservedSmem.offset0,@object
	.size		.nv.reservedSmem.offset0,0x4
